	.headerflags	@"EF_CUDA_TEXMODE_UNIFIED EF_CUDA_64BIT_ADDRESS EF_CUDA_ACCELERATORS EF_CUDA_SM90 EF_CUDA_VIRTUAL_SM(EF_CUDA_SM90)"
	.elftype	@"ET_EXEC"


//--------------------- .nv.info                  --------------------------
	.section	.nv.info,"",@"SHT_CUDA_INFO"
	.align	4


	//----- nvinfo : EIATTR_REGCOUNT
	.align		4
        /*0000*/ 	.byte	0x04, 0x2f
        /*0002*/ 	.short	(.L_3 - .L_2)
	.align		4
.L_2:
        /*0004*/ 	.word	index@(triton_poi_fused__native_batch_norm_legit_no_training_cat_relu_59)
        /*0008*/ 	.word	0x00000015


	//----- nvinfo : EIATTR_MIN_STACK_SIZE
	.align		4
.L_3:
        /*000c*/ 	.byte	0x04, 0x12
        /*000e*/ 	.short	(.L_5 - .L_4)
	.align		4
.L_4:
        /*0010*/ 	.word	index@(triton_poi_fused__native_batch_norm_legit_no_training_cat_relu_59)
        /*0014*/ 	.word	0x00000000


	//----- nvinfo : EIATTR_FRAME_SIZE
	.align		4
.L_5:
        /*0018*/ 	.byte	0x04, 0x11
        /*001a*/ 	.short	(.L_7 - .L_6)
	.align		4
.L_6:
        /*001c*/ 	.word	index@(triton_poi_fused__native_batch_norm_legit_no_training_cat_relu_59)
        /*0020*/ 	.word	0x00000000


	//----- nvinfo : EIATTR_MIN_STACK_SIZE
	.align		4
.L_7:
        /*0024*/ 	.byte	0x04, 0x12
        /*0026*/ 	.short	(.L_9 - .L_8)
	.align		4
.L_8:
        /*0028*/ 	.word	index@(triton_poi_fused__native_batch_norm_legit_no_training_cat_relu_59)
        /*002c*/ 	.word	0x00000000
.L_9:


//--------------------- .nv.info.triton_poi_fused__native_batch_norm_legit_no_training_cat_relu_59 --------------------------
	.section	.nv.info.triton_poi_fused__native_batch_norm_legit_no_training_cat_relu_59,"",@"SHT_CUDA_INFO"
	.sectionflags	@""
	.align	4


	//----- nvinfo : EIATTR_CUDA_API_VERSION
	.align		4
        /*0000*/ 	.byte	0x04, 0x37
        /*0002*/ 	.short	(.L_11 - .L_10)
.L_10:
        /*0004*/ 	.word	0x0000007c


	//----- nvinfo : EIATTR_KPARAM_INFO
	.align		4
.L_11:
        /*0008*/ 	.byte	0x04, 0x17
        /*000a*/ 	.short	(.L_13 - .L_12)
.L_12:
        /*000c*/ 	.word	0x00000000
        /*0010*/ 	.short	0x0008
        /*0012*/ 	.short	0x0040
        /*0014*/ 	.byte	0x00, 0xf0, 0x11, 0x00


	//----- nvinfo : EIATTR_KPARAM_INFO
	.align		4
.L_13:
        /*0018*/ 	.byte	0x04, 0x17
        /*001a*/ 	.short	(.L_15 - .L_14)
.L_14:
        /*001c*/ 	.word	0x00000000
        /*0020*/ 	.short	0x0007
        /*0022*/ 	.short	0x0038
        /*0024*/ 	.byte	0x00, 0xf4, 0x21, 0x00


	//----- nvinfo : EIATTR_KPARAM_INFO
	.align		4
.L_15:
        /*0028*/ 	.byte	0x04, 0x17
        /*002a*/ 	.short	(.L_17 - .L_16)
.L_16:
        /*002c*/ 	.word	0x00000000
        /*0030*/ 	.short	0x0006
        /*0032*/ 	.short	0x0030
        /*0034*/ 	.byte	0x00, 0xf4, 0x21, 0x00


	//----- nvinfo : EIATTR_KPARAM_INFO
	.align		4
.L_17:
        /*0038*/ 	.byte	0x04, 0x17
        /*003a*/ 	.short	(.L_19 - .L_18)
.L_18:
        /*003c*/ 	.word	0x00000000
        /*0040*/ 	.short	0x0005
        /*0042*/ 	.short	0x0028
        /*0044*/ 	.byte	0x00, 0xf4, 0x21, 0x00


	//----- nvinfo : EIATTR_KPARAM_INFO
	.align		4
.L_19:
        /*0048*/ 	.byte	0x04, 0x17
        /*004a*/ 	.short	(.L_21 - .L_20)
.L_20:
        /*004c*/ 	.word	0x00000000
        /*0050*/ 	.short	0x0004
        /*0052*/ 	.short	0x0020
        /*0054*/ 	.byte	0x00, 0xf4, 0x21, 0x00


	//----- nvinfo : EIATTR_KPARAM_INFO
	.align		4
.L_21:
        /*0058*/ 	.byte	0x04, 0x17
        /*005a*/ 	.short	(.L_23 - .L_22)
.L_22:
        /*005c*/ 	.word	0x00000000
        /*0060*/ 	.short	0x0003
        /*0062*/ 	.short	0x0018
        /*0064*/ 	.byte	0x00, 0xf4, 0x21, 0x00


	//----- nvinfo : EIATTR_KPARAM_INFO
	.align		4
.L_23:
        /*0068*/ 	.byte	0x04, 0x17
        /*006a*/ 	.short	(.L_25 - .L_24)
.L_24:
        /*006c*/ 	.word	0x00000000
        /*0070*/ 	.short	0x0002
        /*0072*/ 	.short	0x0010
        /*0074*/ 	.byte	0x00, 0xf4, 0x21, 0x00


	//----- nvinfo : EIATTR_KPARAM_INFO
	.align		4
.L_25:
        /*0078*/ 	.byte	0x04, 0x17
        /*007a*/ 	.short	(.L_27 - .L_26)
.L_26:
        /*007c*/ 	.word	0x00000000
        /*0080*/ 	.short	0x0001
        /*0082*/ 	.short	0x0008
        /*0084*/ 	.byte	0x00, 0xf4, 0x21, 0x00


	//----- nvinfo : EIATTR_KPARAM_INFO
	.align		4
.L_27:
        /*0088*/ 	.byte	0x04, 0x17
        /*008a*/ 	.short	(.L_29 - .L_28)
.L_28:
        /*008c*/ 	.word	0x00000000
        /*0090*/ 	.short	0x0000
        /*0092*/ 	.short	0x0000
        /*0094*/ 	.byte	0x00, 0xf4, 0x21, 0x00


	//----- nvinfo : EIATTR_SPARSE_MMA_MASK
	.align		4
.L_29:
        /*0098*/ 	.byte	0x03, 0x50
        /*009a*/ 	.short	0x0000


	//----- nvinfo : EIATTR_MAXREG_COUNT
	.align		4
        /*009c*/ 	.byte	0x03, 0x1b
        /*009e*/ 	.short	0x00ff


	//----- nvinfo : EIATTR_EXIT_INSTR_OFFSETS
	.align		4
        /*00a0*/ 	.byte	0x04, 0x1c
        /*00a2*/ 	.short	(.L_31 - .L_30)


	//   ....[0]....
.L_30:
        /*00a4*/ 	.word	0x00000490


	//----- nvinfo : EIATTR_REQNTID
	.align		4
.L_31:
        /*00a8*/ 	.byte	0x04, 0x10
        /*00aa*/ 	.short	(.L_33 - .L_32)
.L_32:
        /*00ac*/ 	.word	0x00000080
        /*00b0*/ 	.word	0x00000001
        /*00b4*/ 	.word	0x00000001


	//----- nvinfo : EIATTR_CBANK_PARAM_SIZE
	.align		4
.L_33:
        /*00b8*/ 	.byte	0x03, 0x19
        /*00ba*/ 	.short	0x0044


	//----- nvinfo : EIATTR_PARAM_CBANK
	.align		4
        /*00bc*/ 	.byte	0x04, 0x0a
        /*00be*/ 	.short	(.L_35 - .L_34)
	.align		4
.L_34:
        /*00c0*/ 	.word	index@(.nv.constant0.triton_poi_fused__native_batch_norm_legit_no_training_cat_relu_59)
        /*00c4*/ 	.short	0x0210
        /*00c6*/ 	.short	0x0044


	//----- nvinfo : EIATTR_SW_WAR
	.align		4
.L_35:
        /*00c8*/ 	.byte	0x04, 0x36
        /*00ca*/ 	.short	(.L_37 - .L_36)
.L_36:
        /*00cc*/ 	.word	0x00000008
.L_37:


//--------------------- .nv.callgraph             --------------------------
	.section	.nv.callgraph,"",@"SHT_CUDA_CALLGRAPH"
	.align	4
	.sectionentsize	8
	.align		4
        /*0000*/ 	.word	0x00000000
	.align		4
        /*0004*/ 	.word	0xffffffff
	.align		4
        /*0008*/ 	.word	0x00000000
	.align		4
        /*000c*/ 	.word	0xfffffffe
	.align		4
        /*0010*/ 	.word	0x00000000
	.align		4
        /*0014*/ 	.word	0xfffffffd
	.align		4
        /*0018*/ 	.word	0x00000000
	.align		4
        /*001c*/ 	.word	0xfffffffc


//--------------------- .nv.constant4             --------------------------
	.section	.nv.constant4,"a",@progbits
	.align	8
	.align		8
.nv.constant4:
        /*0000*/ 	.dword	_$_str
	.align		8
        /*0008*/ 	.dword	_$_str_$_2


//--------------------- .text.triton_poi_fused__native_batch_norm_legit_no_training_cat_relu_59 --------------------------
	.section	.text.triton_poi_fused__native_batch_norm_legit_no_training_cat_relu_59,"ax",@progbits
	.align	128
        .global         triton_poi_fused__native_batch_norm_legit_no_training_cat_relu_59
        .type           triton_poi_fused__native_batch_norm_legit_no_training_cat_relu_59,@function
        .size           triton_poi_fused__native_batch_norm_legit_no_training_cat_relu_59,(.L_x_1 - triton_poi_fused__native_batch_norm_legit_no_training_cat_relu_59)
        .other          triton_poi_fused__native_batch_norm_legit_no_training_cat_relu_59,@"STO_CUDA_ENTRY STV_DEFAULT"
triton_poi_fused__native_batch_norm_legit_no_training_cat_relu_59:
.text.triton_poi_fused__native_batch_norm_legit_no_training_cat_relu_59:
[----:B------:R-:W-:Y:S01]  /*0000*/  LDC R1, c[0x0][0x28] ;  /* 0x00000a00ff017b82 */ /* 0x000fe20000000800 */
[----:B------:R-:W1:Y:S07]  /*0010*/  S2R R0, SR_TID.X ;  /* 0x0000000000007919 */ /* 0x000e6e0000002100 */
[----:B------:R-:W2:Y:S01]  /*0020*/  LDC.64 R8, c[0x0][0x228] ;  /* 0x00008a00ff087b82 */ /* 0x000ea20000000a00 */
[----:B------:R-:W-:Y:S01]  /*0030*/  ULDC.64 UR4, c[0x0][0x208] ;  /* 0x0000820000047ab9 */ /* 0x000fe20000000a00 */
[----:B------:R-:W-:Y:S01]  /*0040*/  ULDC.64 UR6, c[0x0][0x218] ;  /* 0x0000860000067ab9 */ /* 0x000fe20000000a00 */
[----:B------:R-:W3:Y:S01]  /*0050*/  S2R R3, SR_CTAID.X ;  /* 0x0000000000037919 */ /* 0x000ee20000002500 */
[----:B-1----:R-:W-:-:S05]  /*0060*/  LOP3.LUT R0, R0, 0x7f, RZ, 0xc0, !PT ;  /* 0x0000007f00007812 */ /* 0x002fca00078ec0ff */
[----:B---3--:R-:W-:-:S05]  /*0070*/  IMAD R0, R3, 0x80, R0 ;  /* 0x0000008003007824 */ /* 0x008fca00078e0200 */
[----:B------:R-:W-:-:S04]  /*0080*/  SHF.R.S32.HI R3, RZ, 0x1f, R0 ;  /* 0x0000001fff037819 */ /* 0x000fc80000011400 */
[----:B------:R-:W-:-:S04]  /*0090*/  LEA.HI R4, R3, R0, RZ, 0x2 ;  /* 0x0000000003047211 */ /* 0x000fc800078f10ff */
[----:B------:R-:W-:-:S05]  /*00a0*/  SHF.R.S32.HI R2, RZ, 0x2, R4 ;  /* 0x00000002ff027819 */ /* 0x000fca0000011404 */
[----:B------:R-:W-:-:S05]  /*00b0*/  IMAD.HI R3, R2, 0x2aaaaaab, RZ ;  /* 0x2aaaaaab02037827 */ /* 0x000fca00078e02ff */
[----:B------:R-:W-:-:S04]  /*00c0*/  SHF.R.U32.HI R6, RZ, 0x1f, R3 ;  /* 0x0000001fff067819 */ /* 0x000fc80000011603 */
[----:B------:R-:W-:Y:S01]  /*00d0*/  LEA.HI R3, R3, R6, RZ, 0x19 ;  /* 0x0000000603037211 */ /* 0x000fe200078fc8ff */
[----:B------:R-:W-:Y:S01]  /*00e0*/  IMAD.HI R10, R0, 0x2aaaaaab, RZ ;  /* 0x2aaaaaab000a7827 */ /* 0x000fe200078e02ff */
[----:B------:R-:W-:Y:S01]  /*00f0*/  LOP3.LUT R5, R4, 0xfffffffc, RZ, 0xc0, !PT ;  /* 0xfffffffc04057812 */ /* 0x000fe200078ec0ff */
[----:B------:R-:W1:Y:S02]  /*0100*/  LDC.64 R6, c[0x0][0x210] ;  /* 0x00008400ff067b82 */ /* 0x000e640000000a00 */
[----:B------:R-:W-:-:S04]  /*0110*/  IMAD R2, R3, -0x300, R2 ;  /* 0xfffffd0003027824 */ /* 0x000fc800078e0202 */
[----:B--2---:R-:W-:-:S05]  /*0120*/  IMAD.WIDE R8, R2, 0x4, R8 ;  /* 0x0000000402087825 */ /* 0x004fca00078e0208 */
[----:B------:R2:W3:Y:S01]  /*0130*/  LDG.E.EL R3, desc[UR4][R8.64] ;  /* 0x0000000408037981 */ /* 0x0004e2000c2e1900 */
[----:B------:R-:W-:Y:S01]  /*0140*/  SHF.R.U32.HI R11, RZ, 0x1f, R10 ;  /* 0x0000001fff0b7819 */ /* 0x000fe2000001160a */
[C---:B------:R-:W-:Y:S01]  /*0150*/  IMAD.SHL.U32 R13, R2.reuse, 0x4, RZ ;  /* 0x00000004020d7824 */ /* 0x040fe200078e00ff */
[----:B------:R-:W-:Y:S02]  /*0160*/  ISETP.GE.AND P0, PT, R2, 0x2e0, PT ;  /* 0x000002e00200780c */ /* 0x000fe40003f06270 */
[----:B------:R-:W-:Y:S01]  /*0170*/  LEA.HI.SX32 R11, R10, R11, 0x17 ;  /* 0x0000000b0a0b7211 */ /* 0x000fe200078fbaff */
[----:B------:R-:W-:Y:S02]  /*0180*/  IMAD.IADD R10, R0, 0x1, -R5 ;  /* 0x00000001000a7824 */ /* 0x000fe400078e0a05 */
[----:B------:R-:W4:Y:S02]  /*0190*/  LDC.64 R4, c[0x0][0x220] ;  /* 0x00008800ff047b82 */ /* 0x000f240000000a00 */
[C---:B------:R-:W-:Y:S01]  /*01a0*/  IMAD.SHL.U32 R14, R11.reuse, 0x80, RZ ;  /* 0x000000800b0e7824 */ /* 0x040fe200078e00ff */
[----:B--2---:R-:W-:Y:S01]  /*01b0*/  SHF.R.S32.HI R8, RZ, 0x1f, R13 ;  /* 0x0000001fff087819 */ /* 0x004fe2000001140d */
[----:B------:R-:W-:-:S03]  /*01c0*/  IMAD R12, R11, -0xc00, R0 ;  /* 0xfffff4000b0c7824 */ /* 0x000fc600078e0200 */
[----:B------:R-:W-:Y:S01]  /*01d0*/  IADD3 R15, P1, P2, R13, R10, R14 ;  /* 0x0000000a0d0f7210 */ /* 0x000fe20007a3e00e */
[----:B------:R-:W-:Y:S01]  /*01e0*/  IMAD R13, R11, 0xb80, R12 ;  /* 0x00000b800b0d7824 */ /* 0x000fe200078e020c */
[----:B------:R-:W-:Y:S02]  /*01f0*/  SHF.R.S32.HI R9, RZ, 0x1f, R14 ;  /* 0x0000001fff097819 */ /* 0x000fe4000001140e */
[----:B------:R-:W-:Y:S01]  /*0200*/  SHF.R.S32.HI R10, RZ, 0x1f, R10 ;  /* 0x0000001fff0a7819 */ /* 0x000fe2000001140a */
[----:B-1----:R-:W-:Y:S01]  /*0210*/  IMAD.WIDE R12, R13, 0x4, R6 ;  /* 0x000000040d0c7825 */ /* 0x002fe200078e0206 */
[----:B------:R-:W-:Y:S02]  /*0220*/  CS2R R6, SRZ ;  /* 0x0000000000067805 */ /* 0x000fe4000001ff00 */
[----:B------:R-:W-:Y:S02]  /*0230*/  IADD3.X R16, R8, R10, R9, P1, P2 ;  /* 0x0000000a08107210 */ /* 0x000fe40000fe4409 */
[----:B------:R-:W1:Y:S01]  /*0240*/  LDC.64 R10, c[0x0][0x230] ;  /* 0x00008c00ff0a7b82 */ /* 0x000e620000000a00 */
[----:B------:R-:W-:Y:S01]  /*0250*/  ISETP.GT.AND P1, PT, R2, 0x2df, PT ;  /* 0x000002df0200780c */ /* 0x000fe20003f24270 */
[----:B------:R-:W2:Y:S01]  /*0260*/  @!P0 LDG.E R7, desc[UR4][R12.64] ;  /* 0x000000040c078981 */ /* 0x000ea2000c1e1900 */
[----:B------:R-:W-:-:S04]  /*0270*/  LEA R14, P2, R15, UR6, 0x2 ;  /* 0x000000060f0e7c11 */ /* 0x000fc8000f8410ff */
[----:B------:R-:W-:Y:S01]  /*0280*/  LEA.HI.X R15, R15, UR7, R16, 0x2, P2 ;  /* 0x000000070f0f7c11 */ /* 0x000fe200090f1410 */
[----:B------:R-:W5:Y:S01]  /*0290*/  LDC.64 R8, c[0x0][0x238] ;  /* 0x00008e00ff087b82 */ /* 0x000f620000000a00 */
[----:B----4-:R-:W-:-:S05]  /*02a0*/  IMAD.WIDE R4, R2, 0x4, R4 ;  /* 0x0000000402047825 */ /* 0x010fca00078e0204 */
[----:B------:R-:W4:Y:S04]  /*02b0*/  @P1 LDG.E R6, desc[UR4][R14.64+-0x2e00] ;  /* 0xffd200040e061981 */ /* 0x000f28000c1e1900 */
[----:B------:R1:W4:Y:S02]  /*02c0*/  LDG.E.EL R16, desc[UR4][R4.64] ;  /* 0x0000000404107981 */ /* 0x000324000c2e1900 */
[C---:B-1----:R-:W-:Y:S01]  /*02d0*/  IMAD.WIDE R10, R2.reuse, 0x4, R10 ;  /* 0x00000004020a7825 */ /* 0x042fe200078e020a */
[----:B0-----:R-:W0:Y:S05]  /*02e0*/  LDC.64 R4, c[0x0][0x240] ;  /* 0x00009000ff047b82 */ /* 0x001e2a0000000a00 */
[----:B------:R1:W4:Y:S01]  /*02f0*/  LDG.E.EL R10, desc[UR4][R10.64] ;  /* 0x000000040a0a7981 */ /* 0x000322000c2e1900 */
[----:B-----5:R-:W-:-:S06]  /*0300*/  IMAD.WIDE R8, R2, 0x4, R8 ;  /* 0x0000000402087825 */ /* 0x020fcc00078e0208 */
[----:B------:R-:W5:Y:S01]  /*0310*/  LDG.E.EL R9, desc[UR4][R8.64] ;  /* 0x0000000408097981 */ /* 0x000f62000c2e1900 */
[----:B------:R-:W-:Y:S02]  /*0320*/  IMAD.MOV.U32 R2, RZ, RZ, 0x3e800000 ;  /* 0x3e800000ff027424 */ /* 0x000fe400078e00ff */
[----:B0-----:R-:W-:-:S04]  /*0330*/  IMAD.WIDE R4, R0, 0x4, R4 ;  /* 0x0000000400047825 */ /* 0x001fc800078e0204 */
[----:B---3--:R-:W-:-:S04]  /*0340*/  FADD R17, R3, 9.9999997473787516356e-06 ;  /* 0x3727c5ac03117421 */ /* 0x008fc80000000000 */
[----:B------:R-:W0:Y:S02]  /*0350*/  MUFU.SQRT R18, R17 ;  /* 0x0000001100127308 */ /* 0x000e240000002000 */
[C---:B0-----:R-:W-:Y:S02]  /*0360*/  FSETP.GT.AND P2, PT, R18.reuse, 8.50705917302346158658e+37, PT ;  /* 0x7e8000001200780b */ /* 0x041fe40003f44000 */
[----:B------:R-:W-:-:S11]  /*0370*/  FSETP.GEU.AND P3, PT, R18, 1.175494350822287508e-38, PT ;  /* 0x008000001200780b */ /* 0x000fd60003f6e000 */
[----:B------:R-:W-:-:S04]  /*0380*/  @P2 FMUL R18, R18, 0.25 ;  /* 0x3e80000012122820 */ /* 0x000fc80000400000 */
[----:B------:R-:W-:-:S06]  /*0390*/  @!P3 FMUL R18, R18, 16777216 ;  /* 0x4b8000001212b820 */ /* 0x000fcc0000400000 */
[----:B------:R-:W0:Y:S01]  /*03a0*/  MUFU.RCP R18, R18 ;  /* 0x0000001200127308 */ /* 0x000e220000001000 */
[----:B-1----:R-:W-:Y:S02]  /*03b0*/  FSEL R11, R2, 1, P2 ;  /* 0x3f800000020b7808 */ /* 0x002fe40001000000 */
[----:B------:R-:W1:Y:S01]  /*03c0*/  LDC.64 R2, c[0x0][0x248] ;  /* 0x00009200ff027b82 */ /* 0x000e620000000a00 */
[----:B--2---:R-:W-:Y:S02]  /*03d0*/  SEL R7, R7, RZ, !P0 ;  /* 0x000000ff07077207 */ /* 0x004fe40004000000 */
[----:B----4-:R-:W-:Y:S01]  /*03e0*/  @P0 SEL R7, R6, RZ, P1 ;  /* 0x000000ff06070207 */ /* 0x010fe20000800000 */
[----:B------:R-:W-:-:S04]  /*03f0*/  @!P3 FMUL R11, R11, 16777216 ;  /* 0x4b8000000b0bb820 */ /* 0x000fc80000400000 */
[----:B------:R-:W-:Y:S01]  /*0400*/  FADD R16, -R16, R7 ;  /* 0x0000000710107221 */ /* 0x000fe20000000100 */
[----:B0-----:R-:W-:-:S04]  /*0410*/  FMUL R11, R18, R11 ;  /* 0x0000000b120b7220 */ /* 0x001fc80000400000 */
[----:B------:R-:W-:-:S04]  /*0420*/  FMUL R11, R16, R11 ;  /* 0x0000000b100b7220 */ /* 0x000fc80000400000 */
[----:B-----5:R-:W-:-:S05]  /*0430*/  FFMA R9, R10, R11, R9 ;  /* 0x0000000b0a097223 */ /* 0x020fca0000000009 */
[----:B------:R-:W-:Y:S01]  /*0440*/  FSETP.GEU.AND P0, PT, R9, RZ, PT ;  /* 0x000000ff0900720b */ /* 0x000fe20003f0e000 */
[----:B-1----:R-:W-:-:S03]  /*0450*/  IMAD.WIDE R2, R0, 0x4, R2 ;  /* 0x0000000400027825 */ /* 0x002fc600078e0202 */
[----:B------:R-:W-:Y:S01]  /*0460*/  FSEL R9, R9, RZ, P0 ;  /* 0x000000ff09097208 */ /* 0x000fe20000000000 */
[----:B------:R-:W-:Y:S04]  /*0470*/  STG.E desc[UR4][R4.64], R7 ;  /* 0x0000000704007986 */ /* 0x000fe8000c101904 */
[----:B------:R-:W-:Y:S01]  /*0480*/  STG.E desc[UR4][R2.64], R9 ;  /* 0x0000000902007986 */ /* 0x000fe2000c101904 */
[----:B------:R-:W-:Y:S05]  /*0490*/  EXIT ;  /* 0x000000000000794d */ /* 0x000fea0003800000 */
.L_x_0:
[----:B------:R-:W-:-:S00]  /*04a0*/  BRA `(.L_x_0) ;  /* 0xfffffffc00fc7947 */ /* 0x000fc0000383ffff */
[----:B------:R-:W-:-:S00]  /*04b0*/  NOP ;  /* 0x0000000000007918 */ /* 0x000fc00000000000 */
        /* <DEDUP_REMOVED lines=12> */
.L_x_1:


//--------------------- .nv.global.init           --------------------------
	.section	.nv.global.init,"aw",@progbits
.nv.global.init:
	.type		_$_str,@object
	.size		_$_str,(_$_str_$_2 - _$_str)
_$_str:
        /*0000*/ 	.byte	0x5f, 0x5f, 0x43, 0x55, 0x44, 0x41, 0x5f, 0x46, 0x54, 0x5a, 0x00
	.type		_$_str_$_2,@object
	.size		_$_str_$_2,(.L_1 - _$_str_$_2)
_$_str_$_2:
        /*000b*/ 	.byte	0x5f, 0x5f, 0x43, 0x55, 0x44, 0x41, 0x5f, 0x50, 0x52, 0x45, 0x43, 0x5f, 0x53, 0x51, 0x52, 0x54
        /*001b*/ 	.byte	0x00
.L_1:


//--------------------- .nv.constant0.triton_poi_fused__native_batch_norm_legit_no_training_cat_relu_59 --------------------------
	.section	.nv.constant0.triton_poi_fused__native_batch_norm_legit_no_training_cat_relu_59,"a",@progbits
	.sectionflags	@""
	.align	4
.nv.constant0.triton_poi_fused__native_batch_norm_legit_no_training_cat_relu_59:
	.zero		596
